	.headerflags	@"EF_CUDA_TEXMODE_UNIFIED EF_CUDA_64BIT_ADDRESS EF_CUDA_ACCELERATORS EF_CUDA_SM90 EF_CUDA_VIRTUAL_SM(EF_CUDA_SM90)"
	.elftype	@"ET_EXEC"


//--------------------- .nv.info                  --------------------------
	.section	.nv.info,"",@"SHT_CUDA_INFO"
	.align	4


	//----- nvinfo : EIATTR_REGCOUNT
	.align		4
        /*0000*/ 	.byte	0x04, 0x2f
        /*0002*/ 	.short	(.L_3 - .L_2)
	.align		4
.L_2:
        /*0004*/ 	.word	index@(triton_poi_fused__native_batch_norm_legit_no_training_convolution_hardtanh_36)
        /*0008*/ 	.word	0x0000001c


	//----- nvinfo : EIATTR_MIN_STACK_SIZE
	.align		4
.L_3:
        /*000c*/ 	.byte	0x04, 0x12
        /*000e*/ 	.short	(.L_5 - .L_4)
	.align		4
.L_4:
        /*0010*/ 	.word	index@(triton_poi_fused__native_batch_norm_legit_no_training_convolution_hardtanh_36)
        /*0014*/ 	.word	0x00000000


	//----- nvinfo : EIATTR_FRAME_SIZE
	.align		4
.L_5:
        /*0018*/ 	.byte	0x04, 0x11
        /*001a*/ 	.short	(.L_7 - .L_6)
	.align		4
.L_6:
        /*001c*/ 	.word	index@(triton_poi_fused__native_batch_norm_legit_no_training_convolution_hardtanh_36)
        /*0020*/ 	.word	0x00000000


	//----- nvinfo : EIATTR_MIN_STACK_SIZE
	.align		4
.L_7:
        /*0024*/ 	.byte	0x04, 0x12
        /*0026*/ 	.short	(.L_9 - .L_8)
	.align		4
.L_8:
        /*0028*/ 	.word	index@(triton_poi_fused__native_batch_norm_legit_no_training_convolution_hardtanh_36)
        /*002c*/ 	.word	0x00000000
.L_9:


//--------------------- .nv.info.triton_poi_fused__native_batch_norm_legit_no_training_convolution_hardtanh_36 --------------------------
	.section	.nv.info.triton_poi_fused__native_batch_norm_legit_no_training_convolution_hardtanh_36,"",@"SHT_CUDA_INFO"
	.sectionflags	@""
	.align	4


	//----- nvinfo : EIATTR_CUDA_API_VERSION
	.align		4
        /*0000*/ 	.byte	0x04, 0x37
        /*0002*/ 	.short	(.L_11 - .L_10)
.L_10:
        /*0004*/ 	.word	0x0000007c


	//----- nvinfo : EIATTR_KPARAM_INFO
	.align		4
.L_11:
        /*0008*/ 	.byte	0x04, 0x17
        /*000a*/ 	.short	(.L_13 - .L_12)
.L_12:
        /*000c*/ 	.word	0x00000000
        /*0010*/ 	.short	0x0007
        /*0012*/ 	.short	0x0038
        /*0014*/ 	.byte	0x00, 0xf0, 0x11, 0x00


	//----- nvinfo : EIATTR_KPARAM_INFO
	.align		4
.L_13:
        /*0018*/ 	.byte	0x04, 0x17
        /*001a*/ 	.short	(.L_15 - .L_14)
.L_14:
        /*001c*/ 	.word	0x00000000
        /*0020*/ 	.short	0x0006
        /*0022*/ 	.short	0x0030
        /*0024*/ 	.byte	0x00, 0xf4, 0x21, 0x00


	//----- nvinfo : EIATTR_KPARAM_INFO
	.align		4
.L_15:
        /*0028*/ 	.byte	0x04, 0x17
        /*002a*/ 	.short	(.L_17 - .L_16)
.L_16:
        /*002c*/ 	.word	0x00000000
        /*0030*/ 	.short	0x0005
        /*0032*/ 	.short	0x0028
        /*0034*/ 	.byte	0x00, 0xf4, 0x21, 0x00


	//----- nvinfo : EIATTR_KPARAM_INFO
	.align		4
.L_17:
        /*0038*/ 	.byte	0x04, 0x17
        /*003a*/ 	.short	(.L_19 - .L_18)
.L_18:
        /*003c*/ 	.word	0x00000000
        /*0040*/ 	.short	0x0004
        /*0042*/ 	.short	0x0020
        /*0044*/ 	.byte	0x00, 0xf4, 0x21, 0x00


	//----- nvinfo : EIATTR_KPARAM_INFO
	.align		4
.L_19:
        /*0048*/ 	.byte	0x04, 0x17
        /*004a*/ 	.short	(.L_21 - .L_20)
.L_20:
        /*004c*/ 	.word	0x00000000
        /*0050*/ 	.short	0x0003
        /*0052*/ 	.short	0x0018
        /*0054*/ 	.byte	0x00, 0xf4, 0x21, 0x00


	//----- nvinfo : EIATTR_KPARAM_INFO
	.align		4
.L_21:
        /*0058*/ 	.byte	0x04, 0x17
        /*005a*/ 	.short	(.L_23 - .L_22)
.L_22:
        /*005c*/ 	.word	0x00000000
        /*0060*/ 	.short	0x0002
        /*0062*/ 	.short	0x0010
        /*0064*/ 	.byte	0x00, 0xf4, 0x21, 0x00


	//----- nvinfo : EIATTR_KPARAM_INFO
	.align		4
.L_23:
        /*0068*/ 	.byte	0x04, 0x17
        /*006a*/ 	.short	(.L_25 - .L_24)
.L_24:
        /*006c*/ 	.word	0x00000000
        /*0070*/ 	.short	0x0001
        /*0072*/ 	.short	0x0008
        /*0074*/ 	.byte	0x00, 0xf4, 0x21, 0x00


	//----- nvinfo : EIATTR_KPARAM_INFO
	.align		4
.L_25:
        /*0078*/ 	.byte	0x04, 0x17
        /*007a*/ 	.short	(.L_27 - .L_26)
.L_26:
        /*007c*/ 	.word	0x00000000
        /*0080*/ 	.short	0x0000
        /*0082*/ 	.short	0x0000
        /*0084*/ 	.byte	0x00, 0xf4, 0x21, 0x00


	//----- nvinfo : EIATTR_SPARSE_MMA_MASK
	.align		4
.L_27:
        /*0088*/ 	.byte	0x03, 0x50
        /*008a*/ 	.short	0x0000


	//----- nvinfo : EIATTR_MAXREG_COUNT
	.align		4
        /*008c*/ 	.byte	0x03, 0x1b
        /*008e*/ 	.short	0x00ff


	//----- nvinfo : EIATTR_EXIT_INSTR_OFFSETS
	.align		4
        /*0090*/ 	.byte	0x04, 0x1c
        /*0092*/ 	.short	(.L_29 - .L_28)


	//   ....[0]....
.L_28:
        /*0094*/ 	.word	0x000004f0


	//   ....[1]....
        /*0098*/ 	.word	0x00000510


	//----- nvinfo : EIATTR_REQNTID
	.align		4
.L_29:
        /*009c*/ 	.byte	0x04, 0x10
        /*009e*/ 	.short	(.L_31 - .L_30)
.L_30:
        /*00a0*/ 	.word	0x00000100
        /*00a4*/ 	.word	0x00000001
        /*00a8*/ 	.word	0x00000001


	//----- nvinfo : EIATTR_CBANK_PARAM_SIZE
	.align		4
.L_31:
        /*00ac*/ 	.byte	0x03, 0x19
        /*00ae*/ 	.short	0x003c


	//----- nvinfo : EIATTR_PARAM_CBANK
	.align		4
        /*00b0*/ 	.byte	0x04, 0x0a
        /*00b2*/ 	.short	(.L_33 - .L_32)
	.align		4
.L_32:
        /*00b4*/ 	.word	index@(.nv.constant0.triton_poi_fused__native_batch_norm_legit_no_training_convolution_hardtanh_36)
        /*00b8*/ 	.short	0x0210
        /*00ba*/ 	.short	0x003c


	//----- nvinfo : EIATTR_SW_WAR
	.align		4
.L_33:
        /*00bc*/ 	.byte	0x04, 0x36
        /*00be*/ 	.short	(.L_35 - .L_34)
.L_34:
        /*00c0*/ 	.word	0x00000008
.L_35:


//--------------------- .nv.callgraph             --------------------------
	.section	.nv.callgraph,"",@"SHT_CUDA_CALLGRAPH"
	.align	4
	.sectionentsize	8
	.align		4
        /*0000*/ 	.word	0x00000000
	.align		4
        /*0004*/ 	.word	0xffffffff
	.align		4
        /*0008*/ 	.word	0x00000000
	.align		4
        /*000c*/ 	.word	0xfffffffe
	.align		4
        /*0010*/ 	.word	0x00000000
	.align		4
        /*0014*/ 	.word	0xfffffffd
	.align		4
        /*0018*/ 	.word	0x00000000
	.align		4
        /*001c*/ 	.word	0xfffffffc


//--------------------- .nv.constant4             --------------------------
	.section	.nv.constant4,"a",@progbits
	.align	8
	.align		8
.nv.constant4:
        /*0000*/ 	.dword	_$_str
	.align		8
        /*0008*/ 	.dword	_$_str_$_2


//--------------------- .text.triton_poi_fused__native_batch_norm_legit_no_training_convolution_hardtanh_36 --------------------------
	.section	.text.triton_poi_fused__native_batch_norm_legit_no_training_convolution_hardtanh_36,"ax",@progbits
	.align	128
        .global         triton_poi_fused__native_batch_norm_legit_no_training_convolution_hardtanh_36
        .type           triton_poi_fused__native_batch_norm_legit_no_training_convolution_hardtanh_36,@function
        .size           triton_poi_fused__native_batch_norm_legit_no_training_convolution_hardtanh_36,(.L_x_1 - triton_poi_fused__native_batch_norm_legit_no_training_convolution_hardtanh_36)
        .other          triton_poi_fused__native_batch_norm_legit_no_training_convolution_hardtanh_36,@"STO_CUDA_ENTRY STV_DEFAULT"
triton_poi_fused__native_batch_norm_legit_no_training_convolution_hardtanh_36:
.text.triton_poi_fused__native_batch_norm_legit_no_training_convolution_hardtanh_36:
[----:B------:R-:W0:Y:S01]  /*0000*/  LDC R1, c[0x0][0x28] ;  /* 0x00000a00ff017b82 */ /* 0x000e220000000800 */
[----:B------:R-:W1:Y:S01]  /*0010*/  S2R R0, SR_TID.X ;  /* 0x0000000000007919 */ /* 0x000e620000002100 */
[----:B------:R-:W-:-:S06]  /*0020*/  HFMA2.MMA R2, -RZ, RZ, 0, 0 ;  /* 0x00000000ff027435 */ /* 0x000fcc00000001ff */
[----:B------:R-:W2:Y:S01]  /*0030*/  LDC.64 R4, c[0x0][0x228] ;  /* 0x00008a00ff047b82 */ /* 0x000ea20000000a00 */
[----:B------:R-:W-:Y:S01]  /*0040*/  CS2R R8, SRZ ;  /* 0x0000000000087805 */ /* 0x000fe2000001ff00 */
[----:B------:R-:W3:Y:S01]  /*0050*/  S2R R3, SR_CTAID.X ;  /* 0x0000000000037919 */ /* 0x000ee20000002500 */
[----:B------:R-:W-:-:S05]  /*0060*/  ULDC.64 UR4, c[0x0][0x208] ;  /* 0x0000820000047ab9 */ /* 0x000fca0000000a00 */
[----:B------:R-:W4:Y:S08]  /*0070*/  LDC.64 R18, c[0x0][0x218] ;  /* 0x00008600ff127b82 */ /* 0x000f300000000a00 */
[----:B------:R-:W5:Y:S08]  /*0080*/  LDC.64 R20, c[0x0][0x220] ;  /* 0x00008800ff147b82 */ /* 0x000f700000000a00 */
[----:B------:R-:W5:Y:S01]  /*0090*/  LDC.64 R14, c[0x0][0x238] ;  /* 0x00008e00ff0e7b82 */ /* 0x000f620000000a00 */
[----:B-1----:R-:W-:-:S07]  /*00a0*/  SHF.L.U32 R0, R0, 0x1, RZ ;  /* 0x0000000100007819 */ /* 0x002fce00000006ff */
[----:B------:R-:W1:Y:S01]  /*00b0*/  LDC.64 R22, c[0x0][0x230] ;  /* 0x00008c00ff167b82 */ /* 0x000e620000000a00 */
[----:B------:R-:W-:-:S04]  /*00c0*/  LOP3.LUT R0, R0, 0x1fe, RZ, 0xc0, !PT ;  /* 0x000001fe00007812 */ /* 0x000fc800078ec0ff */
[----:B---3--:R-:W-:-:S04]  /*00d0*/  LEA R3, R3, R0, 0x9 ;  /* 0x0000000003037211 */ /* 0x008fc800078e48ff */
[C---:B------:R-:W-:Y:S01]  /*00e0*/  ISETP.GE.AND P0, PT, R3.reuse, 0x1c200, PT ;  /* 0x0001c2000300780c */ /* 0x040fe20003f06270 */
[----:B------:R-:W-:-:S05]  /*00f0*/  IMAD.HI R0, R3, -0x6e5d4c3b, R2 ;  /* 0x91a2b3c503007827 */ /* 0x000fca00078e0202 */
[----:B------:R-:W-:-:S04]  /*0100*/  SHF.R.U32.HI R7, RZ, 0x1f, R0 ;  /* 0x0000001fff077819 */ /* 0x000fc80000011600 */
[----:B------:R-:W-:-:S05]  /*0110*/  LEA.HI.SX32 R7, R0, R7, 0x18 ;  /* 0x0000000700077211 */ /* 0x000fca00078fc2ff */
[----:B------:R-:W-:Y:S02]  /*0120*/  IMAD R0, R7, -0x1c2, R3 ;  /* 0xfffffe3e07007824 */ /* 0x000fe400078e0203 */
[----:B------:R-:W3:Y:S02]  /*0130*/  LDC.64 R6, c[0x0][0x210] ;  /* 0x00008400ff067b82 */ /* 0x000ee40000000a00 */
[----:B--2---:R-:W-:-:S05]  /*0140*/  IMAD.WIDE R4, R0, 0x4, R4 ;  /* 0x0000000400047825 */ /* 0x004fca00078e0204 */
[----:B------:R2:W3:Y:S01]  /*0150*/  @!P0 LDG.E.EL.64 R8, desc[UR4][R4.64] ;  /* 0x0000000404088981 */ /* 0x0004e2000c2e1b00 */
[----:B------:R-:W-:Y:S02]  /*0160*/  CS2R R10, SRZ ;  /* 0x00000000000a7805 */ /* 0x000fe4000001ff00 */
[----:B------:R-:W-:Y:S01]  /*0170*/  CS2R R12, SRZ ;  /* 0x00000000000c7805 */ /* 0x000fe2000001ff00 */
[----:B----4-:R-:W-:-:S04]  /*0180*/  IMAD.WIDE R18, R0, 0x4, R18 ;  /* 0x0000000400127825 */ /* 0x010fc800078e0212 */
[C---:B-----5:R-:W-:Y:S01]  /*0190*/  IMAD.WIDE R20, R0.reuse, 0x4, R20 ;  /* 0x0000000400147825 */ /* 0x060fe200078e0214 */
[----:B------:R4:W5:Y:S01]  /*01a0*/  @!P0 LDG.E.EL.64 R10, desc[UR4][R18.64] ;  /* 0x00000004120a8981 */ /* 0x000962000c2e1b00 */
[----:B--2---:R-:W-:Y:S02]  /*01b0*/  CS2R R4, SRZ ;  /* 0x0000000000047805 */ /* 0x004fe4000001ff00 */
[----:B0-----:R-:W-:-:S04]  /*01c0*/  IMAD.WIDE R24, R0, 0x4, R14 ;  /* 0x0000000400187825 */ /* 0x001fc800078e020e */
[----:B---3--:R-:W-:Y:S01]  /*01d0*/  IMAD.WIDE R6, R3, 0x4, R6 ;  /* 0x0000000403067825 */ /* 0x008fe200078e0206 */
[----:B------:R-:W2:Y:S04]  /*01e0*/  @!P0 LDG.E.EL.64 R4, desc[UR4][R20.64] ;  /* 0x0000000414048981 */ /* 0x000ea8000c2e1b00 */
[----:B------:R-:W5:Y:S01]  /*01f0*/  @!P0 LDG.E.64 R12, desc[UR4][R6.64] ;  /* 0x00000004060c8981 */ /* 0x000f62000c1e1b00 */
[----:B------:R-:W-:Y:S02]  /*0200*/  CS2R R14, SRZ ;  /* 0x00000000000e7805 */ /* 0x000fe4000001ff00 */
[----:B------:R-:W-:Y:S01]  /*0210*/  CS2R R16, SRZ ;  /* 0x0000000000107805 */ /* 0x000fe2000001ff00 */
[----:B-1----:R-:W-:-:S05]  /*0220*/  IMAD.WIDE R22, R0, 0x4, R22 ;  /* 0x0000000400167825 */ /* 0x002fca00078e0216 */
[----:B------:R-:W3:Y:S04]  /*0230*/  @!P0 LDG.E.EL.64 R14, desc[UR4][R22.64] ;  /* 0x00000004160e8981 */ /* 0x000ee8000c2e1b00 */
[----:B------:R-:W3:Y:S01]  /*0240*/  @!P0 LDG.E.EL.64 R16, desc[UR4][R24.64] ;  /* 0x0000000418108981 */ /* 0x000ee2000c2e1b00 */
[----:B----4-:R-:W-:Y:S01]  /*0250*/  MOV R19, 0x3e800000 ;  /* 0x3e80000000137802 */ /* 0x010fe20000000f00 */
[----:B------:R-:W-:Y:S01]  /*0260*/  FADD R8, R8, 9.9999997473787516356e-06 ;  /* 0x3727c5ac08087421 */ /* 0x000fe20000000000 */
[----:B------:R-:W-:-:S03]  /*0270*/  FADD R9, R9, 9.9999997473787516356e-06 ;  /* 0x3727c5ac09097421 */ /* 0x000fc60000000000 */
[----:B------:R-:W0:Y:S08]  /*0280*/  MUFU.SQRT R0, R8 ;  /* 0x0000000800007308 */ /* 0x000e300000002000 */
[----:B------:R-:W1:Y:S01]  /*0290*/  MUFU.SQRT R2, R9 ;  /* 0x0000000900027308 */ /* 0x000e620000002000 */
[C---:B0-----:R-:W-:Y:S02]  /*02a0*/  FSETP.GT.AND P1, PT, R0.reuse, 8.50705917302346158658e+37, PT ;  /* 0x7e8000000000780b */ /* 0x041fe40003f24000 */
[----:B------:R-:W-:-:S02]  /*02b0*/  FSETP.GEU.AND P3, PT, R0, 1.175494350822287508e-38, PT ;  /* 0x008000000000780b */ /* 0x000fc40003f6e000 */
[C---:B-1----:R-:W-:Y:S02]  /*02c0*/  FSETP.GT.AND P2, PT, R2.reuse, 8.50705917302346158658e+37, PT ;  /* 0x7e8000000200780b */ /* 0x042fe40003f44000 */
[----:B------:R-:W-:-:S07]  /*02d0*/  FSETP.GEU.AND P4, PT, R2, 1.175494350822287508e-38, PT ;  /* 0x008000000200780b */ /* 0x000fce0003f8e000 */
[----:B------:R-:W-:-:S04]  /*02e0*/  @P1 FMUL R0, R0, 0.25 ;  /* 0x3e80000000001820 */ /* 0x000fc80000400000 */
[----:B------:R-:W-:Y:S01]  /*02f0*/  @!P3 FMUL R0, R0, 16777216 ;  /* 0x4b8000000000b820 */ /* 0x000fe20000400000 */
[----:B------:R-:W-:-:S04]  /*0300*/  @P2 FMUL R2, R2, 0.25 ;  /* 0x3e80000002022820 */ /* 0x000fc80000400000 */
[----:B------:R-:W-:Y:S01]  /*0310*/  @!P4 FMUL R2, R2, 16777216 ;  /* 0x4b8000000202c820 */ /* 0x000fe20000400000 */
[----:B------:R-:W0:Y:S01]  /*0320*/  MUFU.RCP R0, R0 ;  /* 0x0000000000007308 */ /* 0x000e220000001000 */
[----:B------:R-:W-:-:S07]  /*0330*/  FSEL R9, R19, 1, P1 ;  /* 0x3f80000013097808 */ /* 0x000fce0000800000 */
[----:B------:R-:W1:Y:S01]  /*0340*/  MUFU.RCP R2, R2 ;  /* 0x0000000200027308 */ /* 0x000e620000001000 */
[----:B------:R-:W-:Y:S01]  /*0350*/  FSEL R19, R19, 1, P2 ;  /* 0x3f80000013137808 */ /* 0x000fe20001000000 */
[----:B------:R-:W-:Y:S01]  /*0360*/  @!P3 FMUL R9, R9, 16777216 ;  /* 0x4b8000000909b820 */ /* 0x000fe20000400000 */
[----:B-----5:R-:W-:Y:S01]  /*0370*/  FADD R10, R10, R12 ;  /* 0x0000000c0a0a7221 */ /* 0x020fe20000000000 */
[----:B------:R-:W-:Y:S02]  /*0380*/  FADD R11, R11, R13 ;  /* 0x0000000d0b0b7221 */ /* 0x000fe40000000000 */
[----:B------:R-:W-:Y:S01]  /*0390*/  @!P4 FMUL R19, R19, 16777216 ;  /* 0x4b8000001313c820 */ /* 0x000fe20000400000 */
[----:B0-----:R-:W-:Y:S01]  /*03a0*/  FMUL R9, R0, R9 ;  /* 0x0000000900097220 */ /* 0x001fe20000400000 */
[----:B--2---:R-:W-:Y:S01]  /*03b0*/  FADD R4, R10, -R4 ;  /* 0x800000040a047221 */ /* 0x004fe20000000000 */
[----:B------:R-:W-:-:S03]  /*03c0*/  FADD R5, R11, -R5 ;  /* 0x800000050b057221 */ /* 0x000fc60000000000 */
[----:B------:R-:W-:Y:S01]  /*03d0*/  FMUL R9, R4, R9 ;  /* 0x0000000904097220 */ /* 0x000fe20000400000 */
[----:B-1----:R-:W-:-:S03]  /*03e0*/  FMUL R0, R2, R19 ;  /* 0x0000001302007220 */ /* 0x002fc60000400000 */
[----:B---3--:R-:W-:Y:S01]  /*03f0*/  FFMA R9, R9, R14, R16 ;  /* 0x0000000e09097223 */ /* 0x008fe20000000010 */
[----:B------:R-:W-:Y:S02]  /*0400*/  FMUL R0, R5, R0 ;  /* 0x0000000005007220 */ /* 0x000fe40000400000 */
[----:B------:R-:W0:Y:S02]  /*0410*/  LDC.64 R4, c[0x0][0x240] ;  /* 0x00009000ff047b82 */ /* 0x000e240000000a00 */
[----:B------:R-:W-:Y:S01]  /*0420*/  FFMA R0, R0, R15, R17 ;  /* 0x0000000f00007223 */ /* 0x000fe20000000011 */
[----:B------:R-:W-:-:S04]  /*0430*/  FSETP.GTU.AND P1, PT, R9, RZ, PT ;  /* 0x000000ff0900720b */ /* 0x000fc80003f2c000 */
[C---:B------:R-:W-:Y:S02]  /*0440*/  FSETP.GTU.AND P2, PT, R0.reuse, RZ, PT ;  /* 0x000000ff0000720b */ /* 0x040fe40003f4c000 */
[----:B------:R-:W-:Y:S02]  /*0450*/  FSEL R8, R9, RZ, P1 ;  /* 0x000000ff09087208 */ /* 0x000fe40000800000 */
[----:B------:R-:W-:Y:S02]  /*0460*/  FSEL R9, R0, RZ, P2 ;  /* 0x000000ff00097208 */ /* 0x000fe40001000000 */
[C---:B------:R-:W-:Y:S02]  /*0470*/  FSETP.GEU.AND P1, PT, R8.reuse, 6, PT ;  /* 0x40c000000800780b */ /* 0x040fe40003f2e000 */
[----:B------:R-:W-:Y:S01]  /*0480*/  FSETP.GEU.AND P2, PT, R9, 6, PT ;  /* 0x40c000000900780b */ /* 0x000fe20003f4e000 */
[----:B------:R1:W-:Y:S01]  /*0490*/  @!P0 STG.E.64 desc[UR4][R6.64], R10 ;  /* 0x0000000a06008986 */ /* 0x0003e2000c101b04 */
[----:B------:R-:W-:-:S02]  /*04a0*/  FSETP.NAN.AND P3, PT, R8, R8, PT ;  /* 0x000000080800720b */ /* 0x000fc40003f68000 */
[----:B------:R-:W-:Y:S01]  /*04b0*/  FSETP.NAN.AND P4, PT, R9, R9, PT ;  /* 0x000000090900720b */ /* 0x000fe20003f88000 */
[----:B0-----:R-:W-:-:S06]  /*04c0*/  IMAD.WIDE R2, R3, 0x4, R4 ;  /* 0x0000000403027825 */ /* 0x001fcc00078e0204 */
[----:B------:R-:W-:Y:S02]  /*04d0*/  @P1 SEL R8, R8, 0x40c00000, P3 ;  /* 0x40c0000008081807 */ /* 0x000fe40001800000 */
[----:B------:R-:W-:Y:S01]  /*04e0*/  @P2 SEL R9, R9, 0x40c00000, P4 ;  /* 0x40c0000009092807 */ /* 0x000fe20002000000 */
[----:B------:R-:W-:Y:S06]  /*04f0*/  @P0 EXIT ;  /* 0x000000000000094d */ /* 0x000fec0003800000 */
[----:B------:R-:W-:Y:S01]  /*0500*/  STG.E.64 desc[UR4][R2.64], R8 ;  /* 0x0000000802007986 */ /* 0x000fe2000c101b04 */
[----:B------:R-:W-:Y:S05]  /*0510*/  EXIT ;  /* 0x000000000000794d */ /* 0x000fea0003800000 */
.L_x_0:
[----:B------:R-:W-:-:S00]  /*0520*/  BRA `(.L_x_0) ;  /* 0xfffffffc00fc7947 */ /* 0x000fc0000383ffff */
[----:B------:R-:W-:-:S00]  /*0530*/  NOP ;  /* 0x0000000000007918 */ /* 0x000fc00000000000 */
        /* <DEDUP_REMOVED lines=12> */
.L_x_1:


//--------------------- .nv.global.init           --------------------------
	.section	.nv.global.init,"aw",@progbits
.nv.global.init:
	.type		_$_str,@object
	.size		_$_str,(_$_str_$_2 - _$_str)
_$_str:
        /*0000*/ 	.byte	0x5f, 0x5f, 0x43, 0x55, 0x44, 0x41, 0x5f, 0x46, 0x54, 0x5a, 0x00
	.type		_$_str_$_2,@object
	.size		_$_str_$_2,(.L_1 - _$_str_$_2)
_$_str_$_2:
        /*000b*/ 	.byte	0x5f, 0x5f, 0x43, 0x55, 0x44, 0x41, 0x5f, 0x50, 0x52, 0x45, 0x43, 0x5f, 0x53, 0x51, 0x52, 0x54
        /*001b*/ 	.byte	0x00
.L_1:


//--------------------- .nv.constant0.triton_poi_fused__native_batch_norm_legit_no_training_convolution_hardtanh_36 --------------------------
	.section	.nv.constant0.triton_poi_fused__native_batch_norm_legit_no_training_convolution_hardtanh_36,"a",@progbits
	.sectionflags	@""
	.align	4
.nv.constant0.triton_poi_fused__native_batch_norm_legit_no_training_convolution_hardtanh_36:
	.zero		588
